//
// Generated by NVIDIA NVVM Compiler
//
// Compiler Build ID: CL-36424714
// Cuda compilation tools, release 13.0, V13.0.88
// Based on NVVM 20.0.0
//

.version 9.0
.target sm_100
.address_size 64

	// .globl	_Z11hyst_kernelPhS_ii

.visible .entry _Z11hyst_kernelPhS_ii(
	.param .u64 .ptr .align 1 _Z11hyst_kernelPhS_ii_param_0,
	.param .u64 .ptr .align 1 _Z11hyst_kernelPhS_ii_param_1,
	.param .u32 _Z11hyst_kernelPhS_ii_param_2,
	.param .u32 _Z11hyst_kernelPhS_ii_param_3
)
{
	.reg .pred 	%p<4>;
	.reg .b16 	%rs<6>;
	.reg .b32 	%r<13>;
	.reg .b64 	%rd<15>;

	ld.param.u64 	%rd2, [_Z11hyst_kernelPhS_ii_param_0];
	ld.param.u64 	%rd3, [_Z11hyst_kernelPhS_ii_param_1];
	ld.param.u32 	%r2, [_Z11hyst_kernelPhS_ii_param_3];
	cvta.to.global.u64 	%rd1, %rd3;
	cvta.to.global.u64 	%rd4, %rd2;
	mov.u32 	%r3, %ctaid.y;
	mov.u32 	%r4, %ntid.y;
	mov.u32 	%r5, %tid.y;
	mad.lo.s32 	%r6, %r3, %r4, %r5;
	mov.u32 	%r7, %ctaid.x;
	mov.u32 	%r8, %ntid.x;
	mov.u32 	%r9, %tid.x;
	mad.lo.s32 	%r10, %r2, %r6, %r2;
	mad.lo.s32 	%r11, %r7, %r8, %r9;
	add.s32 	%r12, %r11, %r10;
	add.s32 	%r1, %r12, 1;
	cvt.s64.s32 	%rd5, %r1;
	add.s64 	%rd6, %rd4, %rd5;
	ld.global.u8 	%rs1, [%rd6];
	setp.lt.u16 	%p1, %rs1, 70;
	@%p1 bra 	$L__BB0_2;
	add.s64 	%rd14, %rd1, %rd5;
	mov.b16 	%rs5, 255;
	st.global.u8 	[%rd14], %rs5;
	bra.uni 	$L__BB0_7;
$L__BB0_2:
	setp.gt.u16 	%p2, %rs1, 10;
	@%p2 bra 	$L__BB0_4;
	add.s64 	%rd12, %rd1, %rd5;
	mov.b16 	%rs4, 0;
	st.global.u8 	[%rd12], %rs4;
	bra.uni 	$L__BB0_7;
$L__BB0_4:
	setp.lt.u16 	%p3, %rs1, 40;
	@%p3 bra 	$L__BB0_6;
	add.s64 	%rd10, %rd1, %rd5;
	mov.b16 	%rs3, 255;
	st.global.u8 	[%rd10], %rs3;
	bra.uni 	$L__BB0_7;
$L__BB0_6:
	add.s64 	%rd8, %rd1, %rd5;
	mov.b16 	%rs2, 0;
	st.global.u8 	[%rd8], %rs2;
$L__BB0_7:
	ret;

}


// ===== COMPILED SASS (sm_100) =====

	.target	sm_100

	.elftype	@"ET_EXEC"


//--------------------- .note.nv.tkinfo           --------------------------
	.section	.note.nv.tkinfo,"",@"SHT_NOTE"
	.sectionflags	@"SHF_NOTE_NV_TKINFO"
	.tkinfo
        /*0018*/ 	.word	0x00000002
        /*0030*/ 	.string	""
        /*0030*/ 	.string	"ptxas"
        /*0030*/ 	.string	"Cuda compilation tools, release 13.0, V13.0.88"
        /*0030*/ 	.string	"Build cuda_13.0.r13.0/compiler.36424714_0"
        /*0030*/ 	.string	"-arch sm_100 -m 64 "



//--------------------- .note.nv.cuinfo           --------------------------
	.section	.note.nv.cuinfo,"",@"SHT_NOTE"
	.sectionflags	@"SHF_NOTE_NV_CUINFO"
        /*0018*/ 	.short	0x0002
        /*001a*/ 	.short	0x0064
        /*001c*/ 	.short	0x0082
	.zero		2


//--------------------- .nv.info                  --------------------------
	.section	.nv.info,"",@"SHT_CUDA_INFO"
	.align	4


	//----- nvinfo : EIATTR_REGCOUNT
	.align		4
        /*0000*/ 	.byte	0x04, 0x2f
        /*0002*/ 	.short	(.L_1 - .L_0)
	.align		4
.L_0:
        /*0004*/ 	.word	index@(_Z11hyst_kernelPhS_ii)
        /*0008*/ 	.word	0x0000000b


	//----- nvinfo : EIATTR_FRAME_SIZE
	.align		4
.L_1:
        /*000c*/ 	.byte	0x04, 0x11
        /*000e*/ 	.short	(.L_3 - .L_2)
	.align		4
.L_2:
        /*0010*/ 	.word	index@(_Z11hyst_kernelPhS_ii)
        /*0014*/ 	.word	0x00000000


	//----- nvinfo : EIATTR_MIN_STACK_SIZE
	.align		4
.L_3:
        /*0018*/ 	.byte	0x04, 0x12
        /*001a*/ 	.short	(.L_5 - .L_4)
	.align		4
.L_4:
        /*001c*/ 	.word	index@(_Z11hyst_kernelPhS_ii)
        /*0020*/ 	.word	0x00000000
.L_5:


//--------------------- .nv.compat                --------------------------
	.section	.nv.compat,"",@"SHT_CUDA_COMPAT_INFO"
	.align	4
        /*0000*/ 	.byte	0x02, 0x09, 0x00, 0x00, 0x02, 0x02, 0x01, 0x00, 0x02, 0x05, 0x05, 0x00, 0x03, 0x07, 0x01, 0x01
        /*0010*/ 	.byte	0x02, 0x03, 0x00, 0x00, 0x02, 0x06, 0x01, 0x00, 0x04, 0x0b, 0x08, 0x00, 0x09, 0x00, 0x00, 0x00
        /*0020*/ 	.byte	0x00, 0x00, 0x00, 0x00


//--------------------- .nv.info._Z11hyst_kernelPhS_ii --------------------------
	.section	.nv.info._Z11hyst_kernelPhS_ii,"",@"SHT_CUDA_INFO"
	.sectionflags	@""
	.align	4


	//----- nvinfo : EIATTR_CUDA_API_VERSION
	.align		4
        /*0000*/ 	.byte	0x04, 0x37
        /*0002*/ 	.short	(.L_7 - .L_6)
.L_6:
        /*0004*/ 	.word	0x00000082


	//----- nvinfo : EIATTR_KPARAM_INFO
	.align		4
.L_7:
        /*0008*/ 	.byte	0x04, 0x17
        /*000a*/ 	.short	(.L_9 - .L_8)
.L_8:
        /*000c*/ 	.word	0x00000000
        /*0010*/ 	.short	0x0003
        /*0012*/ 	.short	0x0014
        /*0014*/ 	.byte	0x00, 0xf0, 0x11, 0x00


	//----- nvinfo : EIATTR_KPARAM_INFO
	.align		4
.L_9:
        /*0018*/ 	.byte	0x04, 0x17
        /*001a*/ 	.short	(.L_11 - .L_10)
.L_10:
        /*001c*/ 	.word	0x00000000
        /*0020*/ 	.short	0x0002
        /*0022*/ 	.short	0x0010
        /*0024*/ 	.byte	0x00, 0xf0, 0x11, 0x00


	//----- nvinfo : EIATTR_KPARAM_INFO
	.align		4
.L_11:
        /*0028*/ 	.byte	0x04, 0x17
        /*002a*/ 	.short	(.L_13 - .L_12)
.L_12:
        /*002c*/ 	.word	0x00000000
        /*0030*/ 	.short	0x0001
        /*0032*/ 	.short	0x0008
        /*0034*/ 	.byte	0x00, 0xf5, 0x21, 0x00


	//----- nvinfo : EIATTR_KPARAM_INFO
	.align		4
.L_13:
        /*0038*/ 	.byte	0x04, 0x17
        /*003a*/ 	.short	(.L_15 - .L_14)
.L_14:
        /*003c*/ 	.word	0x00000000
        /*0040*/ 	.short	0x0000
        /*0042*/ 	.short	0x0000
        /*0044*/ 	.byte	0x00, 0xf5, 0x21, 0x00


	//----- nvinfo : EIATTR_SPARSE_MMA_MASK
	.align		4
.L_15:
        /*0048*/ 	.byte	0x03, 0x50
        /*004a*/ 	.short	0x0000


	//----- nvinfo : EIATTR_MAXREG_COUNT
	.align		4
        /*004c*/ 	.byte	0x03, 0x1b
        /*004e*/ 	.short	0x00ff


	//----- nvinfo : EIATTR_MERCURY_ISA_VERSION
	.align		4
        /*0050*/ 	.byte	0x03, 0x5f
        /*0052*/ 	.short	0x0101


	//----- nvinfo : EIATTR_VRC_CTA_INIT_COUNT
	.align		4
        /*0054*/ 	.byte	0x02, 0x4a
	.zero		1
	.zero		1


	//----- nvinfo : EIATTR_EXIT_INSTR_OFFSETS
	.align		4
        /*0058*/ 	.byte	0x04, 0x1c
        /*005a*/ 	.short	(.L_17 - .L_16)


	//   ....[0]....
.L_16:
        /*005c*/ 	.word	0x00000190


	//   ....[1]....
        /*0060*/ 	.word	0x000001f0


	//   ....[2]....
        /*0064*/ 	.word	0x00000260


	//   ....[3]....
        /*0068*/ 	.word	0x000002b0


	//----- nvinfo : EIATTR_CBANK_PARAM_SIZE
	.align		4
.L_17:
        /*006c*/ 	.byte	0x03, 0x19
        /*006e*/ 	.short	0x0018


	//----- nvinfo : EIATTR_PARAM_CBANK
	.align		4
        /*0070*/ 	.byte	0x04, 0x0a
        /*0072*/ 	.short	(.L_19 - .L_18)
	.align		4
.L_18:
        /*0074*/ 	.word	index@(.nv.constant0._Z11hyst_kernelPhS_ii)
        /*0078*/ 	.short	0x0380
        /*007a*/ 	.short	0x0018


	//----- nvinfo : EIATTR_SW_WAR
	.align		4
.L_19:
        /*007c*/ 	.byte	0x04, 0x36
        /*007e*/ 	.short	(.L_21 - .L_20)
.L_20:
        /*0080*/ 	.word	0x00000008
.L_21:


//--------------------- .nv.callgraph             --------------------------
	.section	.nv.callgraph,"",@"SHT_CUDA_CALLGRAPH"
	.align	4
	.sectionentsize	8
	.align		4
        /*0000*/ 	.word	0x00000000
	.align		4
        /*0004*/ 	.word	0xffffffff
	.align		4
        /*0008*/ 	.word	0x00000000
	.align		4
        /*000c*/ 	.word	0xfffffffe
	.align		4
        /*0010*/ 	.word	0x00000000
	.align		4
        /*0014*/ 	.word	0xfffffffd
	.align		4
        /*0018*/ 	.word	0x00000000
	.align		4
        /*001c*/ 	.word	0xfffffffc


//--------------------- .text._Z11hyst_kernelPhS_ii --------------------------
	.section	.text._Z11hyst_kernelPhS_ii,"ax",@progbits
	.align	128
        .global         _Z11hyst_kernelPhS_ii
        .type           _Z11hyst_kernelPhS_ii,@function
        .size           _Z11hyst_kernelPhS_ii,(.L_x_1 - _Z11hyst_kernelPhS_ii)
        .other          _Z11hyst_kernelPhS_ii,@"STO_CUDA_ENTRY STV_DEFAULT"
_Z11hyst_kernelPhS_ii:
.text._Z11hyst_kernelPhS_ii:
[----:B------:R-:W-:Y:S01]  /*0000*/  LDC R1, c[0x0][0x37c] ;  /* 0x0000df00ff017b82 */ /* 0x000fe20000000800 */
[----:B------:R-:W0:Y:S07]  /*0010*/  S2R R3, SR_TID.Y ;  /* 0x0000000000037919 */ /* 0x000e2e0000002200 */
[----:B------:R-:W0:Y:S01]  /*0020*/  S2UR UR4, SR_CTAID.Y ;  /* 0x00000000000479c3 */ /* 0x000e220000002600 */
[----:B------:R-:W1:Y:S01]  /*0030*/  LDCU.64 UR6, c[0x0][0x380] ;  /* 0x00007000ff0677ac */ /* 0x000e620008000a00 */
[----:B------:R-:W2:Y:S06]  /*0040*/  S2R R5, SR_TID.X ;  /* 0x0000000000057919 */ /* 0x000eac0000002100 */
[----:B------:R-:W0:Y:S08]  /*0050*/  LDC R0, c[0x0][0x364] ;  /* 0x0000d900ff007b82 */ /* 0x000e300000000800 */
[----:B------:R-:W2:Y:S08]  /*0060*/  S2UR UR5, SR_CTAID.X ;  /* 0x00000000000579c3 */ /* 0x000eb00000002500 */
[----:B------:R-:W2:Y:S08]  /*0070*/  LDC R2, c[0x0][0x360] ;  /* 0x0000d800ff027b82 */ /* 0x000eb00000000800 */
[----:B------:R-:W3:Y:S01]  /*0080*/  LDC R7, c[0x0][0x394] ;  /* 0x0000e500ff077b82 */ /* 0x000ee20000000800 */
[----:B0-----:R-:W-:-:S02]  /*0090*/  IMAD R0, R0, UR4, R3 ;  /* 0x0000000400007c24 */ /* 0x001fc4000f8e0203 */
[----:B--2---:R-:W-:Y:S01]  /*00a0*/  IMAD R3, R2, UR5, R5 ;  /* 0x0000000502037c24 */ /* 0x004fe2000f8e0205 */
[----:B------:R-:W0:Y:S01]  /*00b0*/  LDCU.64 UR4, c[0x0][0x358] ;  /* 0x00006b00ff0477ac */ /* 0x000e220008000a00 */
[----:B---3--:R-:W-:-:S05]  /*00c0*/  IMAD R0, R0, R7, R7 ;  /* 0x0000000700007224 */ /* 0x008fca00078e0207 */
[----:B------:R-:W-:-:S04]  /*00d0*/  IADD3 R7, PT, PT, R3, 0x1, R0 ;  /* 0x0000000103077810 */ /* 0x000fc80007ffe000 */
[----:B------:R-:W-:Y:S02]  /*00e0*/  SHF.R.S32.HI R6, RZ, 0x1f, R7 ;  /* 0x0000001fff067819 */ /* 0x000fe40000011407 */
[----:B-1----:R-:W-:-:S04]  /*00f0*/  IADD3 R2, P0, PT, R7, UR6, RZ ;  /* 0x0000000607027c10 */ /* 0x002fc8000ff1e0ff */
[----:B------:R-:W-:-:S05]  /*0100*/  IADD3.X R3, PT, PT, R6, UR7, RZ, P0, !PT ;  /* 0x0000000706037c10 */ /* 0x000fca00087fe4ff */
[----:B0-----:R-:W2:Y:S01]  /*0110*/  LDG.E.U8 R0, desc[UR4][R2.64] ;  /* 0x0000000402007981 */ /* 0x001ea2000c1e1100 */
[----:B------:R-:W-:Y:S01]  /*0120*/  IMAD.MOV.U32 R8, RZ, RZ, 0xff ;  /* 0x000000ffff087424 */ /* 0x000fe200078e00ff */
[----:B--2---:R-:W-:-:S13]  /*0130*/  ISETP.GE.U32.AND P0, PT, R0, 0x46, PT ;  /* 0x000000460000780c */ /* 0x004fda0003f06070 */
[----:B------:R-:W0:Y:S01]  /*0140*/  @P0 LDC.64 R4, c[0x0][0x388] ;  /* 0x0000e200ff040b82 */ /* 0x000e220000000a00 */
[----:B------:R-:W-:Y:S02]  /*0150*/  @P0 PRMT R3, R8, 0x7610, R3 ;  /* 0x0000761008030816 */ /* 0x000fe40000000003 */
[----:B0-----:R-:W-:-:S05]  /*0160*/  @P0 IADD3 R4, P1, PT, R7, R4, RZ ;  /* 0x0000000407040210 */ /* 0x001fca0007f3e0ff */
[----:B------:R-:W-:-:S05]  /*0170*/  @P0 IMAD.X R5, R6, 0x1, R5, P1 ;  /* 0x0000000106050824 */ /* 0x000fca00008e0605 */
[----:B------:R0:W-:Y:S01]  /*0180*/  @P0 STG.E.U8 desc[UR4][R4.64], R3 ;  /* 0x0000000304000986 */ /* 0x0001e2000c101104 */
[----:B------:R-:W-:Y:S05]  /*0190*/  @P0 EXIT ;  /* 0x000000000000094d */ /* 0x000fea0003800000 */
[----:B------:R-:W-:-:S13]  /*01a0*/  ISETP.GT.U32.AND P0, PT, R0, 0xa, PT ;  /* 0x0000000a0000780c */ /* 0x000fda0003f04070 */
[----:B0-----:R-:W0:Y:S02]  /*01b0*/  @!P0 LDC.64 R2, c[0x0][0x388] ;  /* 0x0000e200ff028b82 */ /* 0x001e240000000a00 */
[----:B0-----:R-:W-:-:S05]  /*01c0*/  @!P0 IADD3 R2, P1, PT, R7, R2, RZ ;  /* 0x0000000207028210 */ /* 0x001fca0007f3e0ff */
[----:B------:R-:W-:-:S05]  /*01d0*/  @!P0 IMAD.X R3, R6, 0x1, R3, P1 ;  /* 0x0000000106038824 */ /* 0x000fca00008e0603 */
[----:B------:R0:W-:Y:S01]  /*01e0*/  @!P0 STG.E.U8 desc[UR4][R2.64], RZ ;  /* 0x000000ff02008986 */ /* 0x0001e2000c101104 */
[----:B------:R-:W-:Y:S05]  /*01f0*/  @!P0 EXIT ;  /* 0x000000000000894d */ /* 0x000fea0003800000 */
[----:B------:R-:W-:Y:S01]  /*0200*/  ISETP.GE.U32.AND P0, PT, R0, 0x28, PT ;  /* 0x000000280000780c */ /* 0x000fe20003f06070 */
[----:B------:R-:W-:-:S12]  /*0210*/  IMAD.MOV.U32 R0, RZ, RZ, 0xff ;  /* 0x000000ffff007424 */ /* 0x000fd800078e00ff */
[----:B0-----:R-:W0:Y:S02]  /*0220*/  @P0 LDC.64 R2, c[0x0][0x388] ;  /* 0x0000e200ff020b82 */ /* 0x001e240000000a00 */
[----:B0-----:R-:W-:-:S05]  /*0230*/  @P0 IADD3 R2, P1, PT, R7, R2, RZ ;  /* 0x0000000207020210 */ /* 0x001fca0007f3e0ff */
[----:B------:R-:W-:-:S05]  /*0240*/  @P0 IMAD.X R3, R6, 0x1, R3, P1 ;  /* 0x0000000106030824 */ /* 0x000fca00008e0603 */
[----:B------:R0:W-:Y:S01]  /*0250*/  @P0 STG.E.U8 desc[UR4][R2.64], R0 ;  /* 0x0000000002000986 */ /* 0x0001e2000c101104 */
[----:B------:R-:W-:Y:S05]  /*0260*/  @P0 EXIT ;  /* 0x000000000000094d */ /* 0x000fea0003800000 */
[----:B------:R-:W0:Y:S02]  /*0270*/  LDCU.64 UR6, c[0x0][0x388] ;  /* 0x00007100ff0677ac */ /* 0x000e240008000a00 */
[----:B0-----:R-:W-:-:S04]  /*0280*/  IADD3 R2, P0, PT, R7, UR6, RZ ;  /* 0x0000000607027c10 */ /* 0x001fc8000ff1e0ff */
[----:B------:R-:W-:-:S05]  /*0290*/  IADD3.X R3, PT, PT, R6, UR7, RZ, P0, !PT ;  /* 0x0000000706037c10 */ /* 0x000fca00087fe4ff */
[----:B------:R-:W-:Y:S01]  /*02a0*/  STG.E.U8 desc[UR4][R2.64], RZ ;  /* 0x000000ff02007986 */ /* 0x000fe2000c101104 */
[----:B------:R-:W-:Y:S05]  /*02b0*/  EXIT ;  /* 0x000000000000794d */ /* 0x000fea0003800000 */
.L_x_0:
[----:B------:R-:W-:-:S00]  /*02c0*/  BRA `(.L_x_0) ;  /* 0xfffffffc00fc7947 */ /* 0x000fc0000383ffff */
[----:B------:R-:W-:-:S00]  /*02d0*/  NOP ;  /* 0x0000000000007918 */ /* 0x000fc00000000000 */
        /* <DEDUP_REMOVED lines=10> */
.L_x_1:


//--------------------- .nv.shared.reserved.0     --------------------------
	.section	.nv.shared.reserved.0,"aw",@nobits
	.weak		__nv_reservedSMEM_offset_0_alias
	.size		__nv_reservedSMEM_offset_0_alias, 0, 64
	.other		__nv_reservedSMEM_offset_0_alias,@"STO_CUDA_RESERVED_SHARED STV_DEFAULT"
__nv_reservedSMEM_offset_0_alias:
	.zero		0
	.zero		64


//--------------------- .nv.constant0._Z11hyst_kernelPhS_ii --------------------------
	.section	.nv.constant0._Z11hyst_kernelPhS_ii,"a",@progbits
	.sectionflags	@""
	.align	4
.nv.constant0._Z11hyst_kernelPhS_ii:
	.zero		920


//--------------------- SYMBOLS --------------------------

	.type		.nv.reservedSmem.offset0,@object
	.size		.nv.reservedSmem.offset0,0x4
